	.headerflags	@"EF_CUDA_TEXMODE_UNIFIED EF_CUDA_64BIT_ADDRESS EF_CUDA_ACCELERATORS EF_CUDA_SM90 EF_CUDA_VIRTUAL_SM(EF_CUDA_SM90)"
	.elftype	@"ET_EXEC"


//--------------------- .nv.info                  --------------------------
	.section	.nv.info,"",@"SHT_CUDA_INFO"
	.align	4


	//----- nvinfo : EIATTR_REGCOUNT
	.align		4
        /*0000*/ 	.byte	0x04, 0x2f
        /*0002*/ 	.short	(.L_1 - .L_0)
	.align		4
.L_0:
        /*0004*/ 	.word	index@(triton_per_fused_cat_mean_pow_sub_0)
        /*0008*/ 	.word	0x00000013


	//----- nvinfo : EIATTR_MIN_STACK_SIZE
	.align		4
.L_1:
        /*000c*/ 	.byte	0x04, 0x12
        /*000e*/ 	.short	(.L_3 - .L_2)
	.align		4
.L_2:
        /*0010*/ 	.word	index@(triton_per_fused_cat_mean_pow_sub_0)
        /*0014*/ 	.word	0x00000000


	//----- nvinfo : EIATTR_FRAME_SIZE
	.align		4
.L_3:
        /*0018*/ 	.byte	0x04, 0x11
        /*001a*/ 	.short	(.L_5 - .L_4)
	.align		4
.L_4:
        /*001c*/ 	.word	index@(triton_per_fused_cat_mean_pow_sub_0)
        /*0020*/ 	.word	0x00000000


	//----- nvinfo : EIATTR_MIN_STACK_SIZE
	.align		4
.L_5:
        /*0024*/ 	.byte	0x04, 0x12
        /*0026*/ 	.short	(.L_7 - .L_6)
	.align		4
.L_6:
        /*0028*/ 	.word	index@(triton_per_fused_cat_mean_pow_sub_0)
        /*002c*/ 	.word	0x00000000
.L_7:


//--------------------- .nv.info.triton_per_fused_cat_mean_pow_sub_0 --------------------------
	.section	.nv.info.triton_per_fused_cat_mean_pow_sub_0,"",@"SHT_CUDA_INFO"
	.sectionflags	@""
	.align	4


	//----- nvinfo : EIATTR_CUDA_API_VERSION
	.align		4
        /*0000*/ 	.byte	0x04, 0x37
        /*0002*/ 	.short	(.L_9 - .L_8)
.L_8:
        /*0004*/ 	.word	0x0000007c


	//----- nvinfo : EIATTR_KPARAM_INFO
	.align		4
.L_9:
        /*0008*/ 	.byte	0x04, 0x17
        /*000a*/ 	.short	(.L_11 - .L_10)
.L_10:
        /*000c*/ 	.word	0x00000000
        /*0010*/ 	.short	0x0003
        /*0012*/ 	.short	0x0018
        /*0014*/ 	.byte	0x00, 0xf0, 0x11, 0x00


	//----- nvinfo : EIATTR_KPARAM_INFO
	.align		4
.L_11:
        /*0018*/ 	.byte	0x04, 0x17
        /*001a*/ 	.short	(.L_13 - .L_12)
.L_12:
        /*001c*/ 	.word	0x00000000
        /*0020*/ 	.short	0x0002
        /*0022*/ 	.short	0x0010
        /*0024*/ 	.byte	0x00, 0xf4, 0x21, 0x00


	//----- nvinfo : EIATTR_KPARAM_INFO
	.align		4
.L_13:
        /*0028*/ 	.byte	0x04, 0x17
        /*002a*/ 	.short	(.L_15 - .L_14)
.L_14:
        /*002c*/ 	.word	0x00000000
        /*0030*/ 	.short	0x0001
        /*0032*/ 	.short	0x0008
        /*0034*/ 	.byte	0x00, 0xf4, 0x21, 0x00


	//----- nvinfo : EIATTR_KPARAM_INFO
	.align		4
.L_15:
        /*0038*/ 	.byte	0x04, 0x17
        /*003a*/ 	.short	(.L_17 - .L_16)
.L_16:
        /*003c*/ 	.word	0x00000000
        /*0040*/ 	.short	0x0000
        /*0042*/ 	.short	0x0000
        /*0044*/ 	.byte	0x00, 0xf4, 0x21, 0x00


	//----- nvinfo : EIATTR_SPARSE_MMA_MASK
	.align		4
.L_17:
        /*0048*/ 	.byte	0x03, 0x50
        /*004a*/ 	.short	0x0000


	//----- nvinfo : EIATTR_MAXREG_COUNT
	.align		4
        /*004c*/ 	.byte	0x03, 0x1b
        /*004e*/ 	.short	0x00ff


	//----- nvinfo : EIATTR_COOP_GROUP_MASK_REGIDS
	.align		4
        /*0050*/ 	.byte	0x04, 0x29
        /*0052*/ 	.short	(.L_19 - .L_18)


	//   ....[0]....
.L_18:
        /*0054*/ 	.word	0xffffffff


	//   ....[1]....
        /*0058*/ 	.word	0xffffffff


	//   ....[2]....
        /*005c*/ 	.word	0xffffffff


	//   ....[3]....
        /*0060*/ 	.word	0xffffffff


	//   ....[4]....
        /*0064*/ 	.word	0xffffffff


	//   ....[5]....
        /*0068*/ 	.word	0xffffffff


	//   ....[6]....
        /*006c*/ 	.word	0xffffffff


	//   ....[7]....
        /*0070*/ 	.word	0xffffffff


	//   ....[8]....
        /*0074*/ 	.word	0xffffffff


	//   ....[9]....
        /*0078*/ 	.word	0xffffffff


	//   ....[10]....
        /*007c*/ 	.word	0xffffffff


	//   ....[11]....
        /*0080*/ 	.word	0xffffffff


	//----- nvinfo : EIATTR_COOP_GROUP_INSTR_OFFSETS
	.align		4
.L_19:
        /*0084*/ 	.byte	0x04, 0x28
        /*0086*/ 	.short	(.L_21 - .L_20)


	//   ....[0]....
.L_20:
        /*0088*/ 	.word	0x00000100


	//   ....[1]....
        /*008c*/ 	.word	0x00000130


	//   ....[2]....
        /*0090*/ 	.word	0x00000170


	//   ....[3]....
        /*0094*/ 	.word	0x000001b0


	//   ....[4]....
        /*0098*/ 	.word	0x000001d0


	//   ....[5]....
        /*009c*/ 	.word	0x00000220


	//   ....[6]....
        /*00a0*/ 	.word	0x00000300


	//   ....[7]....
        /*00a4*/ 	.word	0x00000320


	//   ....[8]....
        /*00a8*/ 	.word	0x00000340


	//   ....[9]....
        /*00ac*/ 	.word	0x00000360


	//   ....[10]....
        /*00b0*/ 	.word	0x000003a0


	//   ....[11]....
        /*00b4*/ 	.word	0x00000400


	//----- nvinfo : EIATTR_EXIT_INSTR_OFFSETS
	.align		4
.L_21:
        /*00b8*/ 	.byte	0x04, 0x1c
        /*00ba*/ 	.short	(.L_23 - .L_22)


	//   ....[0]....
.L_22:
        /*00bc*/ 	.word	0x000004b0


	//   ....[1]....
        /*00c0*/ 	.word	0x000004f0


	//----- nvinfo : EIATTR_REQNTID
	.align		4
.L_23:
        /*00c4*/ 	.byte	0x04, 0x10
        /*00c6*/ 	.short	(.L_25 - .L_24)
.L_24:
        /*00c8*/ 	.word	0x00000040
        /*00cc*/ 	.word	0x00000001
        /*00d0*/ 	.word	0x00000001


	//----- nvinfo : EIATTR_CBANK_PARAM_SIZE
	.align		4
.L_25:
        /*00d4*/ 	.byte	0x03, 0x19
        /*00d6*/ 	.short	0x001c


	//----- nvinfo : EIATTR_PARAM_CBANK
	.align		4
        /*00d8*/ 	.byte	0x04, 0x0a
        /*00da*/ 	.short	(.L_27 - .L_26)
	.align		4
.L_26:
        /*00dc*/ 	.word	index@(.nv.constant0.triton_per_fused_cat_mean_pow_sub_0)
        /*00e0*/ 	.short	0x0210
        /*00e2*/ 	.short	0x001c


	//----- nvinfo : EIATTR_SW_WAR
	.align		4
.L_27:
        /*00e4*/ 	.byte	0x04, 0x36
        /*00e6*/ 	.short	(.L_29 - .L_28)
.L_28:
        /*00e8*/ 	.word	0x00000008
.L_29:


//--------------------- .nv.callgraph             --------------------------
	.section	.nv.callgraph,"",@"SHT_CUDA_CALLGRAPH"
	.align	4
	.sectionentsize	8
	.align		4
        /*0000*/ 	.word	0x00000000
	.align		4
        /*0004*/ 	.word	0xffffffff
	.align		4
        /*0008*/ 	.word	0x00000000
	.align		4
        /*000c*/ 	.word	0xfffffffe
	.align		4
        /*0010*/ 	.word	0x00000000
	.align		4
        /*0014*/ 	.word	0xfffffffd
	.align		4
        /*0018*/ 	.word	0x00000000
	.align		4
        /*001c*/ 	.word	0xfffffffc


//--------------------- .text.triton_per_fused_cat_mean_pow_sub_0 --------------------------
	.section	.text.triton_per_fused_cat_mean_pow_sub_0,"ax",@progbits
	.sectionflags	@"SHF_BARRIERS=1"
	.align	128
        .global         triton_per_fused_cat_mean_pow_sub_0
        .type           triton_per_fused_cat_mean_pow_sub_0,@function
        .size           triton_per_fused_cat_mean_pow_sub_0,(.L_x_1 - triton_per_fused_cat_mean_pow_sub_0)
        .other          triton_per_fused_cat_mean_pow_sub_0,@"STO_CUDA_ENTRY STV_DEFAULT"
triton_per_fused_cat_mean_pow_sub_0:
.text.triton_per_fused_cat_mean_pow_sub_0:
[----:B------:R-:W0:Y:S02]  /*0000*/  LDC R1, c[0x0][0x28] ;  /* 0x00000a00ff017b82 */ /* 0x000e240000000800 */
[----:B------:R-:W1:Y:S01]  /*0010*/  S2R R14, SR_TID.X ;  /* 0x00000000000e7919 */ /* 0x000e620000002100 */
[----:B------:R-:W2:Y:S01]  /*0020*/  LDC.64 R4, c[0x0][0x218] ;  /* 0x00008600ff047b82 */ /* 0x000ea20000000a00 */
[----:B------:R-:W-:Y:S01]  /*0030*/  ULDC.64 UR6, c[0x0][0x208] ;  /* 0x0000820000067ab9 */ /* 0x000fe20000000a00 */
[----:B-1----:R-:W-:-:S04]  /*0040*/  SHF.L.U32 R0, R14, 0x2, RZ ;  /* 0x000000020e007819 */ /* 0x002fc800000006ff */
[----:B------:R-:W-:-:S05]  /*0050*/  LOP3.LUT R7, R0, 0xfc, RZ, 0xc0, !PT ;  /* 0x000000fc00077812 */ /* 0x000fca00078ec0ff */
[----:B--2---:R-:W-:-:S06]  /*0060*/  IMAD.WIDE.U32 R4, R7, 0x4, R4 ;  /* 0x0000000407047825 */ /* 0x004fcc00078e0004 */
[----:B------:R-:W2:Y:S01]  /*0070*/  LDG.E.128 R4, desc[UR6][R4.64] ;  /* 0x0000000604047981 */ /* 0x000ea2000c1e1d00 */
[----:B------:R-:W1:Y:S01]  /*0080*/  S2UR UR5, SR_CgaCtaId ;  /* 0x00000000000579c3 */ /* 0x000e620000008800 */
[C---:B------:R-:W-:Y:S01]  /*0090*/  LOP3.LUT P1, RZ, R14.reuse, 0x1f, RZ, 0xc0, !PT ;  /* 0x0000001f0eff7812 */ /* 0x040fe2000782c0ff */
[----:B------:R-:W-:Y:S01]  /*00a0*/  UMOV UR4, 0x400 ;  /* 0x0000040000047882 */ /* 0x000fe20000000000 */
[----:B------:R-:W-:Y:S01]  /*00b0*/  ISETP.GE.AND P2, PT, R14, 0x2, PT ;  /* 0x000000020e00780c */ /* 0x000fe20003f46270 */
[----:B-1----:R-:W-:Y:S01]  /*00c0*/  UPRMT UR4, UR5, 0x654, UR4 ;  /* 0x0000065405047896 */ /* 0x002fe20008000004 */
[----:B--2---:R-:W-:-:S04]  /*00d0*/  FADD R9, R4, R5 ;  /* 0x0000000504097221 */ /* 0x004fc80000000000 */
[----:B------:R-:W-:-:S04]  /*00e0*/  FADD R8, R6, R9 ;  /* 0x0000000906087221 */ /* 0x000fc80000000000 */
[----:B------:R-:W-:-:S05]  /*00f0*/  FADD R8, R7, R8 ;  /* 0x0000000807087221 */ /* 0x000fca0000000000 */
[----:B------:R-:W1:Y:S02]  /*0100*/  SHFL.BFLY PT, R9, R8, 0x10, 0x1f ;  /* 0x0e001f0008097f89 */ /* 0x000e6400000e0000 */
[----:B-1----:R-:W-:Y:S01]  /*0110*/  FADD R9, R8, R9 ;  /* 0x0000000908097221 */ /* 0x002fe20000000000 */
[----:B------:R-:W-:-:S04]  /*0120*/  SHF.R.U32.HI R8, RZ, 0x3, R14 ;  /* 0x00000003ff087819 */ /* 0x000fc8000001160e */
[----:B------:R-:W1:Y:S01]  /*0130*/  SHFL.BFLY PT, R10, R9, 0x8, 0x1f ;  /* 0x0d001f00090a7f89 */ /* 0x000e6200000e0000 */
[----:B------:R-:W-:Y:S01]  /*0140*/  LOP3.LUT R8, R8, 0x4, RZ, 0xc0, !PT ;  /* 0x0000000408087812 */ /* 0x000fe200078ec0ff */
[----:B-1----:R-:W-:Y:S01]  /*0150*/  FADD R10, R9, R10 ;  /* 0x0000000a090a7221 */ /* 0x002fe20000000000 */
[----:B------:R-:W-:-:S04]  /*0160*/  LOP3.LUT R9, R14, 0x1, RZ, 0xc0, !PT ;  /* 0x000000010e097812 */ /* 0x000fc800078ec0ff */
[----:B------:R-:W1:Y:S01]  /*0170*/  SHFL.BFLY PT, R11, R10, 0x4, 0x1f ;  /* 0x0c801f000a0b7f89 */ /* 0x000e6200000e0000 */
[----:B------:R-:W-:-:S04]  /*0180*/  ISETP.NE.U32.AND P0, PT, R9, 0x1, PT ;  /* 0x000000010900780c */ /* 0x000fc80003f05070 */
[----:B------:R-:W-:Y:S01]  /*0190*/  ISETP.LT.AND P0, PT, R14, 0x2, P0 ;  /* 0x000000020e00780c */ /* 0x000fe20000701270 */
[----:B-1----:R-:W-:-:S05]  /*01a0*/  FADD R11, R10, R11 ;  /* 0x0000000b0a0b7221 */ /* 0x002fca0000000000 */
[----:B------:R-:W1:Y:S02]  /*01b0*/  SHFL.BFLY PT, R12, R11, 0x2, 0x1f ;  /* 0x0c401f000b0c7f89 */ /* 0x000e6400000e0000 */
[----:B-1----:R-:W-:-:S05]  /*01c0*/  FADD R12, R11, R12 ;  /* 0x0000000c0b0c7221 */ /* 0x002fca0000000000 */
[----:B------:R-:W1:Y:S02]  /*01d0*/  SHFL.BFLY PT, R13, R12, 0x1, 0x1f ;  /* 0x0c201f000c0d7f89 */ /* 0x000e6400000e0000 */
[----:B-1----:R-:W-:-:S05]  /*01e0*/  FADD R13, R12, R13 ;  /* 0x0000000d0c0d7221 */ /* 0x002fca0000000000 */
[----:B------:R-:W-:Y:S01]  /*01f0*/  @!P1 STS [R8+UR4], R13 ;  /* 0x0000000d08009988 */ /* 0x000fe20008000804 */
[----:B------:R-:W-:Y:S06]  /*0200*/  BAR.SYNC.DEFER_BLOCKING 0x0 ;  /* 0x0000000000007b1d */ /* 0x000fec0000010000 */
[----:B------:R-:W1:Y:S04]  /*0210*/  @!P2 LDS R3, [R0+UR4] ;  /* 0x000000040003a984 */ /* 0x000e680008000800 */
[----:B-1----:R-:W1:Y:S02]  /*0220*/  SHFL.BFLY PT, R10, R3, 0x1, 0x1f ;  /* 0x0c201f00030a7f89 */ /* 0x002e6400000e0000 */
[----:B-1----:R-:W-:-:S05]  /*0230*/  FADD R9, R3, R10 ;  /* 0x0000000a03097221 */ /* 0x002fca0000000000 */
[----:B------:R-:W-:Y:S01]  /*0240*/  @P0 STS [R0+UR4], R9 ;  /* 0x0000000900000988 */ /* 0x000fe20008000804 */
[----:B------:R-:W-:Y:S06]  /*0250*/  BAR.SYNC.DEFER_BLOCKING 0x0 ;  /* 0x0000000000007b1d */ /* 0x000fec0000010000 */
[----:B------:R-:W1:Y:S02]  /*0260*/  LDS R10, [UR4] ;  /* 0x00000004ff0a7984 */ /* 0x000e640008000800 */
[----:B-1----:R-:W-:-:S04]  /*0270*/  FADD R10, RZ, R10 ;  /* 0x0000000aff0a7221 */ /* 0x002fc80000000000 */
[C---:B------:R-:W-:Y:S01]  /*0280*/  FFMA R12, R10.reuse, -0.00390625, R5 ;  /* 0xbb8000000a0c7823 */ /* 0x040fe20000000005 */
[C---:B------:R-:W-:Y:S01]  /*0290*/  FFMA R11, R10.reuse, -0.00390625, R4 ;  /* 0xbb8000000a0b7823 */ /* 0x040fe20000000004 */
[C---:B------:R-:W-:Y:S01]  /*02a0*/  FFMA R3, R10.reuse, -0.00390625, R6 ;  /* 0xbb8000000a037823 */ /* 0x040fe20000000006 */
[----:B------:R-:W-:Y:S01]  /*02b0*/  FFMA R10, R10, -0.00390625, R7 ;  /* 0xbb8000000a0a7823 */ /* 0x000fe20000000007 */
[----:B------:R-:W-:-:S04]  /*02c0*/  FMUL R12, R12, R12 ;  /* 0x0000000c0c0c7220 */ /* 0x000fc80000400000 */
[----:B------:R-:W-:-:S04]  /*02d0*/  FFMA R12, R11, R11, R12 ;  /* 0x0000000b0b0c7223 */ /* 0x000fc8000000000c */
[----:B------:R-:W-:-:S04]  /*02e0*/  FFMA R3, R3, R3, R12 ;  /* 0x0000000303037223 */ /* 0x000fc8000000000c */
[----:B------:R-:W-:-:S05]  /*02f0*/  FFMA R3, R10, R10, R3 ;  /* 0x0000000a0a037223 */ /* 0x000fca0000000003 */
[----:B------:R-:W1:Y:S02]  /*0300*/  SHFL.BFLY PT, R10, R3, 0x10, 0x1f ;  /* 0x0e001f00030a7f89 */ /* 0x000e6400000e0000 */
[----:B-1----:R-:W-:-:S05]  /*0310*/  FADD R10, R3, R10 ;  /* 0x0000000a030a7221 */ /* 0x002fca0000000000 */
[----:B------:R-:W1:Y:S02]  /*0320*/  SHFL.BFLY PT, R9, R10, 0x8, 0x1f ;  /* 0x0d001f000a097f89 */ /* 0x000e6400000e0000 */
[----:B-1----:R-:W-:-:S05]  /*0330*/  FADD R9, R10, R9 ;  /* 0x000000090a097221 */ /* 0x002fca0000000000 */
[----:B------:R-:W1:Y:S02]  /*0340*/  SHFL.BFLY PT, R12, R9, 0x4, 0x1f ;  /* 0x0c801f00090c7f89 */ /* 0x000e6400000e0000 */
[----:B-1----:R-:W-:-:S05]  /*0350*/  FADD R12, R9, R12 ;  /* 0x0000000c090c7221 */ /* 0x002fca0000000000 */
[----:B------:R-:W1:Y:S02]  /*0360*/  SHFL.BFLY PT, R11, R12, 0x2, 0x1f ;  /* 0x0c401f000c0b7f89 */ /* 0x000e6400000e0000 */
[----:B-1----:R-:W-:Y:S01]  /*0370*/  FADD R13, R12, R11 ;  /* 0x0000000b0c0d7221 */ /* 0x002fe20000000000 */
[----:B------:R-:W-:Y:S01]  /*0380*/  LOP3.LUT R12, R0, 0x3c, RZ, 0xc0, !PT ;  /* 0x0000003c000c7812 */ /* 0x000fe200078ec0ff */
[----:B------:R-:W1:Y:S03]  /*0390*/  LDC.64 R10, c[0x0][0x220] ;  /* 0x00008800ff0a7b82 */ /* 0x000e660000000a00 */
[----:B------:R-:W2:Y:S02]  /*03a0*/  SHFL.BFLY PT, R16, R13, 0x1, 0x1f ;  /* 0x0c201f000d107f89 */ /* 0x000ea400000e0000 */
[----:B--2---:R-:W-:-:S03]  /*03b0*/  FADD R15, R13, R16 ;  /* 0x000000100d0f7221 */ /* 0x004fc60000000000 */
[----:B------:R-:W-:Y:S06]  /*03c0*/  BAR.SYNC.DEFER_BLOCKING 0x0 ;  /* 0x0000000000007b1d */ /* 0x000fec0000010000 */
[----:B------:R-:W-:Y:S02]  /*03d0*/  @!P1 STS [R8+UR4], R15 ;  /* 0x0000000f08009988 */ /* 0x000fe40008000804 */
[----:B------:R-:W-:Y:S06]  /*03e0*/  BAR.SYNC.DEFER_BLOCKING 0x0 ;  /* 0x0000000000007b1d */ /* 0x000fec0000010000 */
[----:B------:R-:W2:Y:S04]  /*03f0*/  @!P2 LDS R2, [R0+UR4] ;  /* 0x000000040002a984 */ /* 0x000ea80008000800 */
[----:B--2---:R-:W2:Y:S02]  /*0400*/  SHFL.BFLY PT, R3, R2, 0x1, 0x1f ;  /* 0x0c201f0002037f89 */ /* 0x004ea400000e0000 */
[----:B--2---:R-:W-:Y:S01]  /*0410*/  FADD R9, R2, R3 ;  /* 0x0000000302097221 */ /* 0x004fe20000000000 */
[----:B------:R-:W-:-:S04]  /*0420*/  SHF.R.U32.HI R3, RZ, 0x4, R14 ;  /* 0x00000004ff037819 */ /* 0x000fc8000001160e */
[----:B------:R2:W-:Y:S01]  /*0430*/  @P0 STS [R0+UR4], R9 ;  /* 0x0000000900000988 */ /* 0x0005e20008000804 */
[----:B------:R-:W-:Y:S01]  /*0440*/  SGXT.U32 R3, R3, 0x2 ;  /* 0x000000020303781a */ /* 0x000fe20000000000 */
[----:B------:R-:W-:Y:S01]  /*0450*/  BAR.SYNC.DEFER_BLOCKING 0x0 ;  /* 0x0000000000007b1d */ /* 0x000fe20000010000 */
[----:B------:R-:W-:-:S03]  /*0460*/  LOP3.LUT P0, RZ, R14, 0x3f, RZ, 0xc0, !PT ;  /* 0x0000003f0eff7812 */ /* 0x000fc6000780c0ff */
[----:B------:R-:W-:-:S04]  /*0470*/  IMAD R3, R3, 0x50, R12 ;  /* 0x0000005003037824 */ /* 0x000fc800078e020c */
[----:B-1----:R-:W-:Y:S01]  /*0480*/  IMAD.WIDE.U32 R2, R3, 0x4, R10 ;  /* 0x0000000403027825 */ /* 0x002fe200078e000a */
[----:B------:R-:W1:Y:S04]  /*0490*/  LDS R8, [UR4] ;  /* 0x00000004ff087984 */ /* 0x000e680008000800 */
[----:B------:R2:W-:Y:S01]  /*04a0*/  STG.E.128 desc[UR6][R2.64], R4 ;  /* 0x0000000402007986 */ /* 0x0005e2000c101d06 */
[----:B------:R-:W-:Y:S05]  /*04b0*/  @P0 EXIT ;  /* 0x000000000000094d */ /* 0x000fea0003800000 */
[----:B--2---:R-:W0:Y:S01]  /*04c0*/  LDC.64 R2, c[0x0][0x210] ;  /* 0x00008400ff027b82 */ /* 0x004e220000000a00 */
[----:B-1----:R-:W-:-:S05]  /*04d0*/  FADD R5, RZ, R8 ;  /* 0x00000008ff057221 */ /* 0x002fca0000000000 */
[----:B0-----:R-:W-:Y:S01]  /*04e0*/  STG.E desc[UR6][R2.64], R5 ;  /* 0x0000000502007986 */ /* 0x001fe2000c101906 */
[----:B------:R-:W-:Y:S05]  /*04f0*/  EXIT ;  /* 0x000000000000794d */ /* 0x000fea0003800000 */
.L_x_0:
[----:B------:R-:W-:-:S00]  /*0500*/  BRA `(.L_x_0) ;  /* 0xfffffffc00fc7947 */ /* 0x000fc0000383ffff */
[----:B------:R-:W-:-:S00]  /*0510*/  NOP ;  /* 0x0000000000007918 */ /* 0x000fc00000000000 */
        /* <DEDUP_REMOVED lines=14> */
.L_x_1:


//--------------------- .nv.shared.triton_per_fused_cat_mean_pow_sub_0 --------------------------
	.section	.nv.shared.triton_per_fused_cat_mean_pow_sub_0,"aw",@nobits
	.sectionflags	@""
	.align	16
	.zero		1024


//--------------------- .nv.constant0.triton_per_fused_cat_mean_pow_sub_0 --------------------------
	.section	.nv.constant0.triton_per_fused_cat_mean_pow_sub_0,"a",@progbits
	.sectionflags	@""
	.align	4
.nv.constant0.triton_per_fused_cat_mean_pow_sub_0:
	.zero		556
